//
// Generated by NVIDIA NVVM Compiler
//
// Compiler Build ID: CL-36424714
// Cuda compilation tools, release 13.0, V13.0.88
// Based on NVVM 20.0.0
//

.version 9.0
.target sm_100
.address_size 64

	// .globl	_Z6searchPKcPciiPii

.visible .entry _Z6searchPKcPciiPii(
	.param .u64 .ptr .align 1 _Z6searchPKcPciiPii_param_0,
	.param .u64 .ptr .align 1 _Z6searchPKcPciiPii_param_1,
	.param .u32 _Z6searchPKcPciiPii_param_2,
	.param .u32 _Z6searchPKcPciiPii_param_3,
	.param .u64 .ptr .align 1 _Z6searchPKcPciiPii_param_4,
	.param .u32 _Z6searchPKcPciiPii_param_5
)
{
	.local .align 16 .b8 	__local_depot0[1024];
	.reg .b64 	%SP;
	.reg .b64 	%SPL;
	.reg .pred 	%p<15>;
	.reg .b16 	%rs<3>;
	.reg .b32 	%r<111>;
	.reg .b64 	%rd<90>;

	mov.u64 	%SPL, __local_depot0;
	ld.param.u64 	%rd12, [_Z6searchPKcPciiPii_param_0];
	ld.param.u64 	%rd13, [_Z6searchPKcPciiPii_param_1];
	ld.param.u32 	%r28, [_Z6searchPKcPciiPii_param_2];
	ld.param.u32 	%r29, [_Z6searchPKcPciiPii_param_3];
	ld.param.u64 	%rd11, [_Z6searchPKcPciiPii_param_4];
	ld.param.u32 	%r30, [_Z6searchPKcPciiPii_param_5];
	cvta.to.global.u64 	%rd1, %rd12;
	cvta.to.global.u64 	%rd2, %rd13;
	add.u64 	%rd3, %SPL, 0;
	mov.u32 	%r31, %ctaid.x;
	mov.u32 	%r32, %tid.x;
	mad.lo.s32 	%r1, %r30, %r31, %r32;
	mov.b32 	%r33, -1;
	st.local.v4.u32 	[%rd3], {%r33, %r33, %r33, %r33};
	st.local.v4.u32 	[%rd3+16], {%r33, %r33, %r33, %r33};
	st.local.v4.u32 	[%rd3+32], {%r33, %r33, %r33, %r33};
	st.local.v4.u32 	[%rd3+48], {%r33, %r33, %r33, %r33};
	st.local.v4.u32 	[%rd3+64], {%r33, %r33, %r33, %r33};
	st.local.v4.u32 	[%rd3+80], {%r33, %r33, %r33, %r33};
	st.local.v4.u32 	[%rd3+96], {%r33, %r33, %r33, %r33};
	st.local.v4.u32 	[%rd3+112], {%r33, %r33, %r33, %r33};
	st.local.v4.u32 	[%rd3+128], {%r33, %r33, %r33, %r33};
	st.local.v4.u32 	[%rd3+144], {%r33, %r33, %r33, %r33};
	st.local.v4.u32 	[%rd3+160], {%r33, %r33, %r33, %r33};
	st.local.v4.u32 	[%rd3+176], {%r33, %r33, %r33, %r33};
	st.local.v4.u32 	[%rd3+192], {%r33, %r33, %r33, %r33};
	st.local.v4.u32 	[%rd3+208], {%r33, %r33, %r33, %r33};
	st.local.v4.u32 	[%rd3+224], {%r33, %r33, %r33, %r33};
	st.local.v4.u32 	[%rd3+240], {%r33, %r33, %r33, %r33};
	st.local.v4.u32 	[%rd3+256], {%r33, %r33, %r33, %r33};
	st.local.v4.u32 	[%rd3+272], {%r33, %r33, %r33, %r33};
	st.local.v4.u32 	[%rd3+288], {%r33, %r33, %r33, %r33};
	st.local.v4.u32 	[%rd3+304], {%r33, %r33, %r33, %r33};
	st.local.v4.u32 	[%rd3+320], {%r33, %r33, %r33, %r33};
	st.local.v4.u32 	[%rd3+336], {%r33, %r33, %r33, %r33};
	st.local.v4.u32 	[%rd3+352], {%r33, %r33, %r33, %r33};
	st.local.v4.u32 	[%rd3+368], {%r33, %r33, %r33, %r33};
	st.local.v4.u32 	[%rd3+384], {%r33, %r33, %r33, %r33};
	st.local.v4.u32 	[%rd3+400], {%r33, %r33, %r33, %r33};
	st.local.v4.u32 	[%rd3+416], {%r33, %r33, %r33, %r33};
	st.local.v4.u32 	[%rd3+432], {%r33, %r33, %r33, %r33};
	st.local.v4.u32 	[%rd3+448], {%r33, %r33, %r33, %r33};
	st.local.v4.u32 	[%rd3+464], {%r33, %r33, %r33, %r33};
	st.local.v4.u32 	[%rd3+480], {%r33, %r33, %r33, %r33};
	st.local.v4.u32 	[%rd3+496], {%r33, %r33, %r33, %r33};
	setp.lt.s32 	%p1, %r29, 1;
	@%p1 bra 	$L__BB0_13;
	and.b32  	%r2, %r29, 15;
	setp.lt.u32 	%p2, %r29, 16;
	mov.b32 	%r102, 0;
	@%p2 bra 	$L__BB0_4;
	and.b32  	%r102, %r29, 2147483632;
	add.s64 	%rd89, %rd2, 7;
	mov.b32 	%r107, 0;
$L__BB0_3:
	.pragma "nounroll";
	ld.global.s8 	%r36, [%rd89+-7];
	mul.wide.s32 	%rd15, %r36, 4;
	add.s64 	%rd16, %rd3, %rd15;
	st.local.u32 	[%rd16], %r107;
	ld.global.s8 	%r37, [%rd89+-6];
	mul.wide.s32 	%rd17, %r37, 4;
	add.s64 	%rd18, %rd3, %rd17;
	add.s32 	%r38, %r107, 1;
	st.local.u32 	[%rd18], %r38;
	ld.global.s8 	%r39, [%rd89+-5];
	mul.wide.s32 	%rd19, %r39, 4;
	add.s64 	%rd20, %rd3, %rd19;
	add.s32 	%r40, %r107, 2;
	st.local.u32 	[%rd20], %r40;
	ld.global.s8 	%r41, [%rd89+-4];
	mul.wide.s32 	%rd21, %r41, 4;
	add.s64 	%rd22, %rd3, %rd21;
	add.s32 	%r42, %r107, 3;
	st.local.u32 	[%rd22], %r42;
	ld.global.s8 	%r43, [%rd89+-3];
	mul.wide.s32 	%rd23, %r43, 4;
	add.s64 	%rd24, %rd3, %rd23;
	add.s32 	%r44, %r107, 4;
	st.local.u32 	[%rd24], %r44;
	ld.global.s8 	%r45, [%rd89+-2];
	mul.wide.s32 	%rd25, %r45, 4;
	add.s64 	%rd26, %rd3, %rd25;
	add.s32 	%r46, %r107, 5;
	st.local.u32 	[%rd26], %r46;
	ld.global.s8 	%r47, [%rd89+-1];
	mul.wide.s32 	%rd27, %r47, 4;
	add.s64 	%rd28, %rd3, %rd27;
	add.s32 	%r48, %r107, 6;
	st.local.u32 	[%rd28], %r48;
	ld.global.s8 	%r49, [%rd89];
	mul.wide.s32 	%rd29, %r49, 4;
	add.s64 	%rd30, %rd3, %rd29;
	add.s32 	%r50, %r107, 7;
	st.local.u32 	[%rd30], %r50;
	ld.global.s8 	%r51, [%rd89+1];
	mul.wide.s32 	%rd31, %r51, 4;
	add.s64 	%rd32, %rd3, %rd31;
	add.s32 	%r52, %r107, 8;
	st.local.u32 	[%rd32], %r52;
	ld.global.s8 	%r53, [%rd89+2];
	mul.wide.s32 	%rd33, %r53, 4;
	add.s64 	%rd34, %rd3, %rd33;
	add.s32 	%r54, %r107, 9;
	st.local.u32 	[%rd34], %r54;
	ld.global.s8 	%r55, [%rd89+3];
	mul.wide.s32 	%rd35, %r55, 4;
	add.s64 	%rd36, %rd3, %rd35;
	add.s32 	%r56, %r107, 10;
	st.local.u32 	[%rd36], %r56;
	ld.global.s8 	%r57, [%rd89+4];
	mul.wide.s32 	%rd37, %r57, 4;
	add.s64 	%rd38, %rd3, %rd37;
	add.s32 	%r58, %r107, 11;
	st.local.u32 	[%rd38], %r58;
	ld.global.s8 	%r59, [%rd89+5];
	mul.wide.s32 	%rd39, %r59, 4;
	add.s64 	%rd40, %rd3, %rd39;
	add.s32 	%r60, %r107, 12;
	st.local.u32 	[%rd40], %r60;
	ld.global.s8 	%r61, [%rd89+6];
	mul.wide.s32 	%rd41, %r61, 4;
	add.s64 	%rd42, %rd3, %rd41;
	add.s32 	%r62, %r107, 13;
	st.local.u32 	[%rd42], %r62;
	ld.global.s8 	%r63, [%rd89+7];
	mul.wide.s32 	%rd43, %r63, 4;
	add.s64 	%rd44, %rd3, %rd43;
	add.s32 	%r64, %r107, 14;
	st.local.u32 	[%rd44], %r64;
	ld.global.s8 	%r65, [%rd89+8];
	mul.wide.s32 	%rd45, %r65, 4;
	add.s64 	%rd46, %rd3, %rd45;
	add.s32 	%r66, %r107, 15;
	st.local.u32 	[%rd46], %r66;
	add.s64 	%rd89, %rd89, 16;
	add.s32 	%r107, %r107, 16;
	setp.eq.s32 	%p3, %r107, %r102;
	@%p3 bra 	$L__BB0_4;
	bra.uni 	$L__BB0_3;
$L__BB0_4:
	setp.eq.s32 	%p4, %r2, 0;
	@%p4 bra 	$L__BB0_13;
	and.b32  	%r5, %r29, 7;
	setp.lt.u32 	%p5, %r2, 8;
	@%p5 bra 	$L__BB0_7;
	cvt.u64.u32 	%rd47, %r102;
	add.s64 	%rd48, %rd2, %rd47;
	ld.global.s8 	%r67, [%rd48];
	mul.wide.s32 	%rd49, %r67, 4;
	add.s64 	%rd50, %rd3, %rd49;
	st.local.u32 	[%rd50], %r102;
	add.s32 	%r68, %r102, 1;
	ld.global.s8 	%r69, [%rd48+1];
	mul.wide.s32 	%rd51, %r69, 4;
	add.s64 	%rd52, %rd3, %rd51;
	st.local.u32 	[%rd52], %r68;
	add.s32 	%r70, %r102, 2;
	ld.global.s8 	%r71, [%rd48+2];
	mul.wide.s32 	%rd53, %r71, 4;
	add.s64 	%rd54, %rd3, %rd53;
	st.local.u32 	[%rd54], %r70;
	add.s32 	%r72, %r102, 3;
	ld.global.s8 	%r73, [%rd48+3];
	mul.wide.s32 	%rd55, %r73, 4;
	add.s64 	%rd56, %rd3, %rd55;
	st.local.u32 	[%rd56], %r72;
	add.s32 	%r74, %r102, 4;
	ld.global.s8 	%r75, [%rd48+4];
	mul.wide.s32 	%rd57, %r75, 4;
	add.s64 	%rd58, %rd3, %rd57;
	st.local.u32 	[%rd58], %r74;
	add.s32 	%r76, %r102, 5;
	ld.global.s8 	%r77, [%rd48+5];
	mul.wide.s32 	%rd59, %r77, 4;
	add.s64 	%rd60, %rd3, %rd59;
	st.local.u32 	[%rd60], %r76;
	add.s32 	%r78, %r102, 6;
	ld.global.s8 	%r79, [%rd48+6];
	mul.wide.s32 	%rd61, %r79, 4;
	add.s64 	%rd62, %rd3, %rd61;
	st.local.u32 	[%rd62], %r78;
	add.s32 	%r80, %r102, 7;
	ld.global.s8 	%r81, [%rd48+7];
	mul.wide.s32 	%rd63, %r81, 4;
	add.s64 	%rd64, %rd3, %rd63;
	st.local.u32 	[%rd64], %r80;
	add.s32 	%r102, %r102, 8;
$L__BB0_7:
	setp.eq.s32 	%p6, %r5, 0;
	@%p6 bra 	$L__BB0_13;
	and.b32  	%r8, %r29, 3;
	setp.lt.u32 	%p7, %r5, 4;
	@%p7 bra 	$L__BB0_10;
	cvt.u64.u32 	%rd65, %r102;
	add.s64 	%rd66, %rd2, %rd65;
	ld.global.s8 	%r82, [%rd66];
	mul.wide.s32 	%rd67, %r82, 4;
	add.s64 	%rd68, %rd3, %rd67;
	st.local.u32 	[%rd68], %r102;
	add.s32 	%r83, %r102, 1;
	ld.global.s8 	%r84, [%rd66+1];
	mul.wide.s32 	%rd69, %r84, 4;
	add.s64 	%rd70, %rd3, %rd69;
	st.local.u32 	[%rd70], %r83;
	add.s32 	%r85, %r102, 2;
	ld.global.s8 	%r86, [%rd66+2];
	mul.wide.s32 	%rd71, %r86, 4;
	add.s64 	%rd72, %rd3, %rd71;
	st.local.u32 	[%rd72], %r85;
	add.s32 	%r87, %r102, 3;
	ld.global.s8 	%r88, [%rd66+3];
	mul.wide.s32 	%rd73, %r88, 4;
	add.s64 	%rd74, %rd3, %rd73;
	st.local.u32 	[%rd74], %r87;
	add.s32 	%r102, %r102, 4;
$L__BB0_10:
	setp.eq.s32 	%p8, %r8, 0;
	@%p8 bra 	$L__BB0_13;
	cvt.u64.u32 	%rd75, %r102;
	add.s64 	%rd88, %rd2, %rd75;
	neg.s32 	%r105, %r8;
$L__BB0_12:
	.pragma "nounroll";
	ld.global.s8 	%r89, [%rd88];
	mul.wide.s32 	%rd76, %r89, 4;
	add.s64 	%rd77, %rd3, %rd76;
	st.local.u32 	[%rd77], %r102;
	add.s32 	%r102, %r102, 1;
	add.s64 	%rd88, %rd88, 1;
	add.s32 	%r105, %r105, 1;
	setp.ne.s32 	%p9, %r105, 0;
	@%p9 bra 	$L__BB0_12;
$L__BB0_13:
	sub.s32 	%r16, %r28, %r29;
	setp.lt.s32 	%p10, %r16, 0;
	@%p10 bra 	$L__BB0_22;
	mul.lo.s32 	%r17, %r1, %r28;
	cvta.to.global.u64 	%rd8, %rd11;
	mov.b32 	%r108, 0;
$L__BB0_15:
	add.s32 	%r21, %r108, %r17;
	mov.u32 	%r109, %r29;
$L__BB0_16:
	setp.lt.s32 	%p11, %r109, 1;
	@%p11 bra 	$L__BB0_19;
	add.s32 	%r109, %r109, -1;
	cvt.u64.u32 	%rd82, %r109;
	add.s64 	%rd83, %rd2, %rd82;
	ld.global.u8 	%rs2, [%rd83];
	add.s32 	%r97, %r21, %r109;
	cvt.s64.s32 	%rd84, %r97;
	add.s64 	%rd85, %rd1, %rd84;
	ld.global.u8 	%rs1, [%rd85];
	setp.eq.s16 	%p13, %rs2, %rs1;
	@%p13 bra 	$L__BB0_16;
	cvt.u32.u16 	%r98, %rs1;
	cvt.s32.s8 	%r99, %r98;
	mul.wide.s32 	%rd86, %r99, 4;
	add.s64 	%rd87, %rd3, %rd86;
	ld.local.u32 	%r100, [%rd87];
	sub.s32 	%r101, %r109, %r100;
	max.s32 	%r110, %r101, 1;
	bra.uni 	$L__BB0_21;
$L__BB0_19:
	atom.global.add.u32 	%r92, [%rd8], 1;
	add.s32 	%r93, %r108, %r29;
	setp.ge.s32 	%p12, %r93, %r28;
	mov.b32 	%r110, 1;
	@%p12 bra 	$L__BB0_21;
	add.s32 	%r94, %r21, %r29;
	cvt.s64.s32 	%rd78, %r94;
	add.s64 	%rd79, %rd1, %rd78;
	ld.global.s8 	%r95, [%rd79];
	mul.wide.s32 	%rd80, %r95, 4;
	add.s64 	%rd81, %rd3, %rd80;
	ld.local.u32 	%r96, [%rd81];
	sub.s32 	%r110, %r29, %r96;
$L__BB0_21:
	add.s32 	%r108, %r110, %r108;
	setp.le.s32 	%p14, %r108, %r16;
	@%p14 bra 	$L__BB0_15;
$L__BB0_22:
	ret;

}


// ===== COMPILED SASS (sm_100) =====

	.target	sm_100

	.elftype	@"ET_EXEC"


//--------------------- .note.nv.tkinfo           --------------------------
	.section	.note.nv.tkinfo,"",@"SHT_NOTE"
	.sectionflags	@"SHF_NOTE_NV_TKINFO"
	.tkinfo
        /*0018*/ 	.word	0x00000002
        /*0030*/ 	.string	""
        /*0030*/ 	.string	"ptxas"
        /*0030*/ 	.string	"Cuda compilation tools, release 13.0, V13.0.88"
        /*0030*/ 	.string	"Build cuda_13.0.r13.0/compiler.36424714_0"
        /*0030*/ 	.string	"-arch sm_100 -m 64 "



//--------------------- .note.nv.cuinfo           --------------------------
	.section	.note.nv.cuinfo,"",@"SHT_NOTE"
	.sectionflags	@"SHF_NOTE_NV_CUINFO"
        /*0018*/ 	.short	0x0002
        /*001a*/ 	.short	0x0064
        /*001c*/ 	.short	0x0082
	.zero		2


//--------------------- .nv.info                  --------------------------
	.section	.nv.info,"",@"SHT_CUDA_INFO"
	.align	4


	//----- nvinfo : EIATTR_REGCOUNT
	.align		4
        /*0000*/ 	.byte	0x04, 0x2f
        /*0002*/ 	.short	(.L_1 - .L_0)
	.align		4
.L_0:
        /*0004*/ 	.word	index@(_Z6searchPKcPciiPii)
        /*0008*/ 	.word	0x00000020


	//----- nvinfo : EIATTR_FRAME_SIZE
	.align		4
.L_1:
        /*000c*/ 	.byte	0x04, 0x11
        /*000e*/ 	.short	(.L_3 - .L_2)
	.align		4
.L_2:
        /*0010*/ 	.word	index@(_Z6searchPKcPciiPii)
        /*0014*/ 	.word	0x00000400


	//----- nvinfo : EIATTR_MIN_STACK_SIZE
	.align		4
.L_3:
        /*0018*/ 	.byte	0x04, 0x12
        /*001a*/ 	.short	(.L_5 - .L_4)
	.align		4
.L_4:
        /*001c*/ 	.word	index@(_Z6searchPKcPciiPii)
        /*0020*/ 	.word	0x00000400
.L_5:


//--------------------- .nv.compat                --------------------------
	.section	.nv.compat,"",@"SHT_CUDA_COMPAT_INFO"
	.align	4
        /*0000*/ 	.byte	0x02, 0x09, 0x00, 0x00, 0x02, 0x02, 0x01, 0x00, 0x02, 0x05, 0x05, 0x00, 0x03, 0x07, 0x01, 0x01
        /*0010*/ 	.byte	0x02, 0x03, 0x00, 0x00, 0x02, 0x06, 0x01, 0x00, 0x04, 0x0b, 0x08, 0x00, 0x09, 0x00, 0x00, 0x00
        /*0020*/ 	.byte	0x00, 0x00, 0x00, 0x00


//--------------------- .nv.info._Z6searchPKcPciiPii --------------------------
	.section	.nv.info._Z6searchPKcPciiPii,"",@"SHT_CUDA_INFO"
	.sectionflags	@""
	.align	4


	//----- nvinfo : EIATTR_CUDA_API_VERSION
	.align		4
        /*0000*/ 	.byte	0x04, 0x37
        /*0002*/ 	.short	(.L_7 - .L_6)
.L_6:
        /*0004*/ 	.word	0x00000082


	//----- nvinfo : EIATTR_KPARAM_INFO
	.align		4
.L_7:
        /*0008*/ 	.byte	0x04, 0x17
        /*000a*/ 	.short	(.L_9 - .L_8)
.L_8:
        /*000c*/ 	.word	0x00000000
        /*0010*/ 	.short	0x0005
        /*0012*/ 	.short	0x0020
        /*0014*/ 	.byte	0x00, 0xf0, 0x11, 0x00


	//----- nvinfo : EIATTR_KPARAM_INFO
	.align		4
.L_9:
        /*0018*/ 	.byte	0x04, 0x17
        /*001a*/ 	.short	(.L_11 - .L_10)
.L_10:
        /*001c*/ 	.word	0x00000000
        /*0020*/ 	.short	0x0004
        /*0022*/ 	.short	0x0018
        /*0024*/ 	.byte	0x00, 0xf5, 0x21, 0x00


	//----- nvinfo : EIATTR_KPARAM_INFO
	.align		4
.L_11:
        /*0028*/ 	.byte	0x04, 0x17
        /*002a*/ 	.short	(.L_13 - .L_12)
.L_12:
        /*002c*/ 	.word	0x00000000
        /*0030*/ 	.short	0x0003
        /*0032*/ 	.short	0x0014
        /*0034*/ 	.byte	0x00, 0xf0, 0x11, 0x00


	//----- nvinfo : EIATTR_KPARAM_INFO
	.align		4
.L_13:
        /*0038*/ 	.byte	0x04, 0x17
        /*003a*/ 	.short	(.L_15 - .L_14)
.L_14:
        /*003c*/ 	.word	0x00000000
        /*0040*/ 	.short	0x0002
        /*0042*/ 	.short	0x0010
        /*0044*/ 	.byte	0x00, 0xf0, 0x11, 0x00


	//----- nvinfo : EIATTR_KPARAM_INFO
	.align		4
.L_15:
        /*0048*/ 	.byte	0x04, 0x17
        /*004a*/ 	.short	(.L_17 - .L_16)
.L_16:
        /*004c*/ 	.word	0x00000000
        /*0050*/ 	.short	0x0001
        /*0052*/ 	.short	0x0008
        /*0054*/ 	.byte	0x00, 0xf5, 0x21, 0x00


	//----- nvinfo : EIATTR_KPARAM_INFO
	.align		4
.L_17:
        /*0058*/ 	.byte	0x04, 0x17
        /*005a*/ 	.short	(.L_19 - .L_18)
.L_18:
        /*005c*/ 	.word	0x00000000
        /*0060*/ 	.short	0x0000
        /*0062*/ 	.short	0x0000
        /*0064*/ 	.byte	0x00, 0xf5, 0x21, 0x00


	//----- nvinfo : EIATTR_SPARSE_MMA_MASK
	.align		4
.L_19:
        /*0068*/ 	.byte	0x03, 0x50
        /*006a*/ 	.short	0x0000


	//----- nvinfo : EIATTR_MAXREG_COUNT
	.align		4
        /*006c*/ 	.byte	0x03, 0x1b
        /*006e*/ 	.short	0x00ff


	//----- nvinfo : EIATTR_MERCURY_ISA_VERSION
	.align		4
        /*0070*/ 	.byte	0x03, 0x5f
        /*0072*/ 	.short	0x0101


	//----- nvinfo : EIATTR_INT_WARP_WIDE_INSTR_OFFSETS
	.align		4
        /*0074*/ 	.byte	0x04, 0x31
        /*0076*/ 	.short	(.L_21 - .L_20)


	//   ....[0]....
.L_20:
        /*0078*/ 	.word	0x00000ed0


	//----- nvinfo : EIATTR_VRC_CTA_INIT_COUNT
	.align		4
.L_21:
        /*007c*/ 	.byte	0x02, 0x4a
	.zero		1
	.zero		1


	//----- nvinfo : EIATTR_EXIT_INSTR_OFFSETS
	.align		4
        /*0080*/ 	.byte	0x04, 0x1c
        /*0082*/ 	.short	(.L_23 - .L_22)


	//   ....[0]....
.L_22:
        /*0084*/ 	.word	0x00000d20


	//   ....[1]....
        /*0088*/ 	.word	0x00001030


	//----- nvinfo : EIATTR_CRS_STACK_SIZE
	.align		4
.L_23:
        /*008c*/ 	.byte	0x04, 0x1e
        /*008e*/ 	.short	(.L_25 - .L_24)
.L_24:
        /*0090*/ 	.word	0x00000000


	//----- nvinfo : EIATTR_CBANK_PARAM_SIZE
	.align		4
.L_25:
        /*0094*/ 	.byte	0x03, 0x19
        /*0096*/ 	.short	0x0024


	//----- nvinfo : EIATTR_PARAM_CBANK
	.align		4
        /*0098*/ 	.byte	0x04, 0x0a
        /*009a*/ 	.short	(.L_27 - .L_26)
	.align		4
.L_26:
        /*009c*/ 	.word	index@(.nv.constant0._Z6searchPKcPciiPii)
        /*00a0*/ 	.short	0x0380
        /*00a2*/ 	.short	0x0024


	//----- nvinfo : EIATTR_SW_WAR
	.align		4
.L_27:
        /*00a4*/ 	.byte	0x04, 0x36
        /*00a6*/ 	.short	(.L_29 - .L_28)
.L_28:
        /*00a8*/ 	.word	0x00000008
.L_29:


//--------------------- .nv.callgraph             --------------------------
	.section	.nv.callgraph,"",@"SHT_CUDA_CALLGRAPH"
	.align	4
	.sectionentsize	8
	.align		4
        /*0000*/ 	.word	0x00000000
	.align		4
        /*0004*/ 	.word	0xffffffff
	.align		4
        /*0008*/ 	.word	0x00000000
	.align		4
        /*000c*/ 	.word	0xfffffffe
	.align		4
        /*0010*/ 	.word	0x00000000
	.align		4
        /*0014*/ 	.word	0xfffffffd
	.align		4
        /*0018*/ 	.word	0x00000000
	.align		4
        /*001c*/ 	.word	0xfffffffc


//--------------------- .text._Z6searchPKcPciiPii --------------------------
	.section	.text._Z6searchPKcPciiPii,"ax",@progbits
	.align	128
        .global         _Z6searchPKcPciiPii
        .type           _Z6searchPKcPciiPii,@function
        .size           _Z6searchPKcPciiPii,(.L_x_12 - _Z6searchPKcPciiPii)
        .other          _Z6searchPKcPciiPii,@"STO_CUDA_ENTRY STV_DEFAULT"
_Z6searchPKcPciiPii:
.text._Z6searchPKcPciiPii:
[----:B------:R-:W0:Y:S01]  /*0000*/  LDC R1, c[0x0][0x37c] ;  /* 0x0000df00ff017b82 */ /* 0x000e220000000800 */
[----:B------:R-:W1:Y:S01]  /*0010*/  S2R R0, SR_TID.X ;  /* 0x0000000000007919 */ /* 0x000e620000002100 */
[----:B------:R-:W2:Y:S01]  /*0020*/  LDCU UR6, c[0x0][0x394] ;  /* 0x00007280ff0677ac */ /* 0x000ea20008000800 */
[----:B0-----:R-:W-:Y:S01]  /*0030*/  VIADD R1, R1, 0xfffffc00 ;  /* 0xfffffc0001017836 */ /* 0x001fe20000000000 */
[----:B------:R-:W-:Y:S01]  /*0040*/  MOV R5, 0xffffffff ;  /* 0xffffffff00057802 */ /* 0x000fe20000000f00 */
[----:B------:R-:W-:-:S03]  /*0050*/  IMAD.MOV.U32 R4, RZ, RZ, -0x1 ;  /* 0xffffffffff047424 */ /* 0x000fc600078e00ff */
[----:B------:R-:W1:Y:S01]  /*0060*/  S2UR UR4, SR_CTAID.X ;  /* 0x00000000000479c3 */ /* 0x000e620000002500 */
[----:B------:R-:W-:Y:S01]  /*0070*/  IMAD.MOV.U32 R6, RZ, RZ, -0x1 ;  /* 0xffffffffff067424 */ /* 0x000fe200078e00ff */
[----:B------:R-:W-:Y:S01]  /*0080*/  MOV R2, R1 ;  /* 0x0000000100027202 */ /* 0x000fe20000000f00 */
[----:B------:R-:W-:Y:S01]  /*0090*/  IMAD.MOV.U32 R7, RZ, RZ, -0x1 ;  /* 0xffffffffff077424 */ /* 0x000fe200078e00ff */
[----:B------:R-:W0:Y:S04]  /*00a0*/  LDCU.64 UR10, c[0x0][0x358] ;  /* 0x00006b00ff0a77ac */ /* 0x000e280008000a00 */
[----:B------:R-:W1:Y:S01]  /*00b0*/  LDC R3, c[0x0][0x3a0] ;  /* 0x0000e800ff037b82 */ /* 0x000e620000000800 */
[----:B------:R3:W-:Y:S04]  /*00c0*/  STL.128 [R1], R4 ;  /* 0x0000000401007387 */ /* 0x0007e80000100c00 */
[----:B------:R3:W-:Y:S01]  /*00d0*/  STL.128 [R1+0x10], R4 ;  /* 0x0000100401007387 */ /* 0x0007e20000100c00 */
[----:B--2---:R-:W-:-:S03]  /*00e0*/  UISETP.GE.AND UP0, UPT, UR6, 0x1, UPT ;  /* 0x000000010600788c */ /* 0x004fc6000bf06270 */
[----:B------:R3:W-:Y:S04]  /*00f0*/  STL.128 [R1+0x20], R4 ;  /* 0x0000200401007387 */ /* 0x0007e80000100c00 */
[----:B------:R3:W-:Y:S04]  /*0100*/  STL.128 [R1+0x30], R4 ;  /* 0x0000300401007387 */ /* 0x0007e80000100c00 */
[----:B------:R3:W-:Y:S04]  /*0110*/  STL.128 [R1+0x40], R4 ;  /* 0x0000400401007387 */ /* 0x0007e80000100c00 */
[----:B------:R3:W-:Y:S01]  /*0120*/  STL.128 [R1+0x50], R4 ;  /* 0x0000500401007387 */ /* 0x0007e20000100c00 */
[----:B-1----:R-:W-:-:S03]  /*0130*/  IMAD R0, R3, UR4, R0 ;  /* 0x0000000403007c24 */ /* 0x002fc6000f8e0200 */
[----:B------:R3:W-:Y:S04]  /*0140*/  STL.128 [R1+0x60], R4 ;  /* 0x0000600401007387 */ /* 0x0007e80000100c00 */
        /* <DEDUP_REMOVED lines=24> */
[----:B------:R3:W-:Y:S01]  /*02d0*/  STL.128 [R1+0x1f0], R4 ;  /* 0x0001f00401007387 */ /* 0x0007e20000100c00 */
[----:B0-----:R-:W-:Y:S05]  /*02e0*/  BRA.U !UP0, `(.L_x_0) ;  /* 0x0000000908807547 */ /* 0x001fea000b800000 */
[----:B------:R-:W-:Y:S01]  /*02f0*/  UISETP.GE.U32.AND UP1, UPT, UR6, 0x10, UPT ;  /* 0x000000100600788c */ /* 0x000fe2000bf26070 */
[----:B------:R-:W-:Y:S01]  /*0300*/  IMAD.MOV.U32 R3, RZ, RZ, RZ ;  /* 0x000000ffff037224 */ /* 0x000fe200078e00ff */
[----:B------:R-:W-:-:S04]  /*0310*/  ULOP3.LUT UR7, UR6, 0xf, URZ, 0xc0, !UPT ;  /* 0x0000000f06077892 */ /* 0x000fc8000f8ec0ff */
[----:B------:R-:W-:-:S03]  /*0320*/  UISETP.NE.AND UP0, UPT, UR7, URZ, UPT ;  /* 0x000000ff0700728c */ /* 0x000fc6000bf05270 */
[----:B------:R-:W-:Y:S08]  /*0330*/  BRA.U !UP1, `(.L_x_1) ;  /* 0x0000000509307547 */ /* 0x000ff0000b800000 */
[----:B------:R-:W0:Y:S01]  /*0340*/  LDCU.64 UR4, c[0x0][0x388] ;  /* 0x00007100ff0477ac */ /* 0x000e220008000a00 */
[----:B---3--:R-:W-:Y:S01]  /*0350*/  IMAD.MOV.U32 R6, RZ, RZ, RZ ;  /* 0x000000ffff067224 */ /* 0x008fe200078e00ff */
[----:B------:R-:W-:-:S06]  /*0360*/  ULOP3.LUT UR8, UR6, 0x7ffffff0, URZ, 0xc0, !UPT ;  /* 0x7ffffff006087892 */ /* 0x000fcc000f8ec0ff */
[----:B------:R-:W-:Y:S01]  /*0370*/  MOV R3, UR8 ;  /* 0x0000000800037c02 */ /* 0x000fe20008000f00 */
[----:B0-----:R-:W-:-:S04]  /*0380*/  UIADD3 UR4, UP1, UPT, UR4, 0x7, URZ ;  /* 0x0000000704047890 */ /* 0x001fc8000ff3e0ff */
[----:B------:R-:W-:Y:S02]  /*0390*/  UIADD3.X UR5, UPT, UPT, URZ, UR5, URZ, UP1, !UPT ;  /* 0x00000005ff057290 */ /* 0x000fe40008ffe4ff */
[----:B------:R-:W-:-:S04]  /*03a0*/  IMAD.U32 R4, RZ, RZ, UR4 ;  /* 0x00000004ff047e24 */ /* 0x000fc8000f8e00ff */
[----:B------:R-:W-:-:S07]  /*03b0*/  IMAD.U32 R5, RZ, RZ, UR5 ;  /* 0x00000005ff057e24 */ /* 0x000fce000f8e00ff */
.L_x_2:
[----:B----4-:R-:W2:Y:S04]  /*03c0*/  LDG.E.S8 R10, desc[UR10][R4.64+-0x7] ;  /* 0xfffff90a040a7981 */ /* 0x010ea8000c1e1300 */
[----:B------:R-:W3:Y:S04]  /*03d0*/  LDG.E.S8 R12, desc[UR10][R4.64+-0x6] ;  /* 0xfffffa0a040c7981 */ /* 0x000ee8000c1e1300 */
[----:B------:R-:W4:Y:S04]  /*03e0*/  LDG.E.S8 R16, desc[UR10][R4.64+-0x5] ;  /* 0xfffffb0a04107981 */ /* 0x000f28000c1e1300 */
[----:B------:R-:W5:Y:S04]  /*03f0*/  LDG.E.S8 R8, desc[UR10][R4.64+-0x4] ;  /* 0xfffffc0a04087981 */ /* 0x000f68000c1e1300 */
        /* <DEDUP_REMOVED lines=11> */
[----:B------:R0:W5:Y:S01]  /*04b0*/  LDG.E.S8 R13, desc[UR10][R4.64+0x8] ;  /* 0x0000080a040d7981 */ /* 0x000162000c1e1300 */
[C---:B------:R-:W-:Y:S01]  /*04c0*/  IADD3 R14, PT, PT, R6.reuse, 0x1, RZ ;  /* 0x00000001060e7810 */ /* 0x040fe20007ffe0ff */
[C---:B------:R-:W-:Y:S01]  /*04d0*/  VIADD R20, R6.reuse, 0x3 ;  /* 0x0000000306147836 */ /* 0x040fe20000000000 */
[C---:B------:R-:W-:Y:S01]  /*04e0*/  IADD3 R18, PT, PT, R6.reuse, 0x2, RZ ;  /* 0x0000000206127810 */ /* 0x040fe20007ffe0ff */
[C---:B------:R-:W-:Y:S01]  /*04f0*/  VIADD R22, R6.reuse, 0x4 ;  /* 0x0000000406167836 */ /* 0x040fe20000000000 */
[C---:B------:R-:W-:Y:S01]  /*0500*/  IADD3 R24, PT, PT, R6.reuse, 0x5, RZ ;  /* 0x0000000506187810 */ /* 0x040fe20007ffe0ff */
[C---:B------:R-:W-:Y:S01]  /*0510*/  VIADD R26, R6.reuse, 0x9 ;  /* 0x00000009061a7836 */ /* 0x040fe20000000000 */
[----:B------:R-:W-:-:S02]  /*0520*/  IADD3 R28, PT, PT, R6, 0xa, RZ ;  /* 0x0000000a061c7810 */ /* 0x000fc40007ffe0ff */
[----:B0-----:R-:W-:-:S05]  /*0530*/  IADD3 R4, P1, PT, R4, 0x10, RZ ;  /* 0x0000001004047810 */ /* 0x001fca0007f3e0ff */
[----:B------:R-:W-:Y:S02]  /*0540*/  IMAD.X R5, RZ, RZ, R5, P1 ;  /* 0x000000ffff057224 */ /* 0x000fe400008e0605 */
[--C-:B--2---:R-:W-:Y:S02]  /*0550*/  IMAD R10, R10, 0x4, R2.reuse ;  /* 0x000000040a0a7824 */ /* 0x104fe400078e0202 */
[----:B---3--:R-:W-:-:S03]  /*0560*/  IMAD R12, R12, 0x4, R2 ;  /* 0x000000040c0c7824 */ /* 0x008fc600078e0202 */
[----:B------:R0:W-:Y:S01]  /*0570*/  STL [R10], R6 ;  /* 0x000000060a007387 */ /* 0x0001e20000100800 */
[----:B----4-:R-:W-:-:S03]  /*0580*/  IMAD R16, R16, 0x4, R2 ;  /* 0x0000000410107824 */ /* 0x010fc600078e0202 */
[----:B------:R1:W-:Y:S01]  /*0590*/  STL [R12], R14 ;  /* 0x0000000e0c007387 */ /* 0x0003e20000100800 */
[----:B-----5:R-:W-:-:S03]  /*05a0*/  IMAD R8, R8, 0x4, R2 ;  /* 0x0000000408087824 */ /* 0x020fc600078e0202 */
[----:B------:R2:W-:Y:S01]  /*05b0*/  STL [R16], R18 ;  /* 0x0000001210007387 */ /* 0x0005e20000100800 */
[C---:B0-----:R-:W-:Y:S01]  /*05c0*/  VIADD R10, R6.reuse, 0x6 ;  /* 0x00000006060a7836 */ /* 0x041fe20000000000 */
[-C--:B------:R-:W-:Y:S02]  /*05d0*/  LEA R29, R29, R2.reuse, 0x2 ;  /* 0x000000021d1d7211 */ /* 0x080fe400078e10ff */
[----:B------:R0:W-:Y:S01]  /*05e0*/  STL [R8], R20 ;  /* 0x0000001408007387 */ /* 0x0001e20000100800 */
[C---:B-1----:R-:W-:Y:S01]  /*05f0*/  IADD3 R12, PT, PT, R6.reuse, 0x7, RZ ;  /* 0x00000007060c7810 */ /* 0x042fe20007ffe0ff */
[--C-:B------:R-:W-:Y:S02]  /*0600*/  IMAD R27, R27, 0x4, R2.reuse ;  /* 0x000000041b1b7824 */ /* 0x100fe400078e0202 */
[----:B------:R1:W-:Y:S01]  /*0610*/  STL [R29], R22 ;  /* 0x000000161d007387 */ /* 0x0003e20000100800 */
[C---:B------:R-:W-:Y:S02]  /*0620*/  VIADD R14, R6.reuse, 0x8 ;  /* 0x00000008060e7836 */ /* 0x040fe40000000000 */
[--C-:B------:R-:W-:Y:S01]  /*0630*/  IMAD R17, R17, 0x4, R2.reuse ;  /* 0x0000000411117824 */ /* 0x100fe200078e0202 */
[----:B------:R4:W-:Y:S01]  /*0640*/  STL [R27], R24 ;  /* 0x000000181b007387 */ /* 0x0009e20000100800 */
[C---:B--2---:R-:W-:Y:S01]  /*0650*/  VIADD R16, R6.reuse, 0xc ;  /* 0x0000000c06107836 */ /* 0x044fe20000000000 */
[C---:B0-----:R-:W-:Y:S01]  /*0660*/  IADD3 R8, PT, PT, R6.reuse, 0xb, RZ ;  /* 0x0000000b06087810 */ /* 0x041fe20007ffe0ff */
[----:B------:R-:W-:Y:S01]  /*0670*/  IMAD R19, R19, 0x4, R2 ;  /* 0x0000000413137824 */ /* 0x000fe200078e0202 */
[----:B------:R4:W-:Y:S01]  /*0680*/  STL [R17], R10 ;  /* 0x0000000a11007387 */ /* 0x0009e20000100800 */
[C---:B------:R-:W-:Y:S01]  /*0690*/  VIADD R18, R6.reuse, 0xd ;  /* 0x0000000d06127836 */ /* 0x040fe20000000000 */
[C---:B------:R-:W-:Y:S01]  /*06a0*/  IADD3 R20, PT, PT, R6.reuse, 0xe, RZ ;  /* 0x0000000e06147810 */ /* 0x040fe20007ffe0ff */
[C---:B-1----:R-:W-:Y:S01]  /*06b0*/  VIADD R22, R6.reuse, 0xf ;  /* 0x0000000f06167836 */ /* 0x042fe20000000000 */
[----:B------:R-:W-:Y:S01]  /*06c0*/  LEA R25, R25, R2, 0x2 ;  /* 0x0000000219197211 */ /* 0x000fe200078e10ff */
[----:B------:R4:W-:Y:S01]  /*06d0*/  STL [R19], R12 ;  /* 0x0000000c13007387 */ /* 0x0009e20000100800 */
[----:B------:R-:W-:-:S02]  /*06e0*/  VIADD R6, R6, 0x10 ;  /* 0x0000001006067836 */ /* 0x000fc40000000000 */
[--C-:B------:R-:W-:Y:S01]  /*06f0*/  IMAD R21, R21, 0x4, R2.reuse ;  /* 0x0000000415157824 */ /* 0x100fe200078e0202 */
[----:B------:R4:W-:Y:S01]  /*0700*/  STL [R25], R14 ;  /* 0x0000000e19007387 */ /* 0x0009e20000100800 */
[--C-:B------:R-:W-:Y:S01]  /*0710*/  IMAD R23, R23, 0x4, R2.reuse ;  /* 0x0000000417177824 */ /* 0x100fe200078e0202 */
[----:B------:R-:W-:Y:S02]  /*0720*/  ISETP.NE.AND P0, PT, R6, R3, PT ;  /* 0x000000030600720c */ /* 0x000fe40003f05270 */
[----:B------:R4:W-:Y:S01]  /*0730*/  STL [R21], R26 ;  /* 0x0000001a15007387 */ /* 0x0009e20000100800 */
[----:B------:R-:W-:-:S03]  /*0740*/  IMAD R7, R7, 0x4, R2 ;  /* 0x0000000407077824 */ /* 0x000fc600078e0202 */
[----:B------:R4:W-:Y:S01]  /*0750*/  STL [R23], R28 ;  /* 0x0000001c17007387 */ /* 0x0009e20000100800 */
[----:B------:R-:W-:-:S03]  /*0760*/  LEA R9, R9, R2, 0x2 ;  /* 0x0000000209097211 */ /* 0x000fc600078e10ff */
[----:B------:R4:W-:Y:S01]  /*0770*/  STL [R7], R8 ;  /* 0x0000000807007387 */ /* 0x0009e20000100800 */
[----:B------:R-:W-:-:S03]  /*0780*/  IMAD R15, R15, 0x4, R2 ;  /* 0x000000040f0f7824 */ /* 0x000fc600078e0202 */
[----:B------:R4:W-:Y:S01]  /*0790*/  STL [R9], R16 ;  /* 0x0000001009007387 */ /* 0x0009e20000100800 */
[----:B------:R-:W-:-:S03]  /*07a0*/  IMAD R11, R11, 0x4, R2 ;  /* 0x000000040b0b7824 */ /* 0x000fc600078e0202 */
[----:B------:R4:W-:Y:S01]  /*07b0*/  STL [R15], R18 ;  /* 0x000000120f007387 */ /* 0x0009e20000100800 */
[----:B------:R-:W-:-:S03]  /*07c0*/  LEA R13, R13, R2, 0x2 ;  /* 0x000000020d0d7211 */ /* 0x000fc600078e10ff */
[----:B------:R4:W-:Y:S04]  /*07d0*/  STL [R11], R20 ;  /* 0x000000140b007387 */ /* 0x0009e80000100800 */
[----:B------:R4:W-:Y:S01]  /*07e0*/  STL [R13], R22 ;  /* 0x000000160d007387 */ /* 0x0009e20000100800 */
[----:B------:R-:W-:Y:S05]  /*07f0*/  @P0 BRA `(.L_x_2) ;  /* 0xfffffff800f00947 */ /* 0x000fea000383ffff */
.L_x_1:
[----:B------:R-:W-:Y:S05]  /*0800*/  BRA.U !UP0, `(.L_x_0) ;  /* 0x0000000508387547 */ /* 0x000fea000b800000 */
[----:B------:R-:W-:Y:S02]  /*0810*/  UISETP.GE.U32.AND UP0, UPT, UR7, 0x8, UPT ;  /* 0x000000080700788c */ /* 0x000fe4000bf06070 */
[----:B------:R-:W-:-:S04]  /*0820*/  ULOP3.LUT UR5, UR6, 0x7, URZ, 0xc0, !UPT ;  /* 0x0000000706057892 */ /* 0x000fc8000f8ec0ff */
[----:B------:R-:W-:-:S03]  /*0830*/  UISETP.NE.AND UP1, UPT, UR5, URZ, UPT ;  /* 0x000000ff0500728c */ /* 0x000fc6000bf25270 */
[----:B------:R-:W-:Y:S08]  /*0840*/  BRA.U !UP0, `(.L_x_3) ;  /* 0x00000001088c7547 */ /* 0x000ff0000b800000 */
[----:B------:R-:W3:Y:S02]  /*0850*/  LDCU.64 UR8, c[0x0][0x388] ;  /* 0x00007100ff0877ac */ /* 0x000ee40008000a00 */
[----:B---3--:R-:W-:-:S04]  /*0860*/  IADD3 R4, P0, PT, R3, UR8, RZ ;  /* 0x0000000803047c10 */ /* 0x008fc8000ff1e0ff */
[----:B------:R-:W-:-:S05]  /*0870*/  IADD3.X R5, PT, PT, RZ, UR9, RZ, P0, !PT ;  /* 0x00000009ff057c10 */ /* 0x000fca00087fe4ff */
[----:B----4-:R-:W2:Y:S04]  /*0880*/  LDG.E.S8 R7, desc[UR10][R4.64] ;  /* 0x0000000a04077981 */ /* 0x010ea8000c1e1300 */
[----:B------:R-:W3:Y:S04]  /*0890*/  LDG.E.S8 R9, desc[UR10][R4.64+0x1] ;  /* 0x0000010a04097981 */ /* 0x000ee8000c1e1300 */
[----:B------:R-:W4:Y:S04]  /*08a0*/  LDG.E.S8 R11, desc[UR10][R4.64+0x2] ;  /* 0x0000020a040b7981 */ /* 0x000f28000c1e1300 */
[----:B------:R-:W5:Y:S04]  /*08b0*/  LDG.E.S8 R13, desc[UR10][R4.64+0x3] ;  /* 0x0000030a040d7981 */ /* 0x000f68000c1e1300 */
[----:B------:R-:W5:Y:S04]  /*08c0*/  LDG.E.S8 R15, desc[UR10][R4.64+0x4] ;  /* 0x0000040a040f7981 */ /* 0x000f68000c1e1300 */
[----:B------:R-:W5:Y:S04]  /*08d0*/  LDG.E.S8 R17, desc[UR10][R4.64+0x5] ;  /* 0x0000050a04117981 */ /* 0x000f68000c1e1300 */
[----:B------:R-:W5:Y:S04]  /*08e0*/  LDG.E.S8 R19, desc[UR10][R4.64+0x6] ;  /* 0x0000060a04137981 */ /* 0x000f68000c1e1300 */
[----:B------:R0:W5:Y:S01]  /*08f0*/  LDG.E.S8 R21, desc[UR10][R4.64+0x7] ;  /* 0x0000070a04157981 */ /* 0x000162000c1e1300 */
[C---:B------:R-:W-:Y:S01]  /*0900*/  VIADD R8, R3.reuse, 0x1 ;  /* 0x0000000103087836 */ /* 0x040fe20000000000 */
[C---:B------:R-:W-:Y:S01]  /*0910*/  IADD3 R10, PT, PT, R3.reuse, 0x2, RZ ;  /* 0x00000002030a7810 */ /* 0x040fe20007ffe0ff */
[C---:B------:R-:W-:Y:S01]  /*0920*/  VIADD R12, R3.reuse, 0x4 ;  /* 0x00000004030c7836 */ /* 0x040fe20000000000 */
[C---:B------:R-:W-:Y:S01]  /*0930*/  IADD3 R18, PT, PT, R3.reuse, 0x7, RZ ;  /* 0x0000000703127810 */ /* 0x040fe20007ffe0ff */
[C---:B------:R-:W-:Y:S01]  /*0940*/  VIADD R16, R3.reuse, 0x6 ;  /* 0x0000000603107836 */ /* 0x040fe20000000000 */
[----:B0-----:R-:W-:Y:S01]  /*0950*/  IADD3 R5, PT, PT, R3, 0x5, RZ ;  /* 0x0000000503057810 */ /* 0x001fe20007ffe0ff */
[----:B--2---:R-:W-:Y:S01]  /*0960*/  IMAD R6, R7, 0x4, R2 ;  /* 0x0000000407067824 */ /* 0x004fe200078e0202 */
[----:B------:R-:W-:-:S02]  /*0970*/  IADD3 R7, PT, PT, R3, 0x3, RZ ;  /* 0x0000000303077810 */ /* 0x000fc40007ffe0ff */
[----:B---3--:R-:W-:Y:S02]  /*0980*/  LEA R9, R9, R2, 0x2 ;  /* 0x0000000209097211 */ /* 0x008fe400078e10ff */
[----:B------:R0:W-:Y:S01]  /*0990*/  STL [R6], R3 ;  /* 0x0000000306007387 */ /* 0x0001e20000100800 */
[----:B----4-:R-:W-:-:S03]  /*09a0*/  IMAD R11, R11, 0x4, R2 ;  /* 0x000000040b0b7824 */ /* 0x010fc600078e0202 */
[----:B------:R1:W-:Y:S01]  /*09b0*/  STL [R9], R8 ;  /* 0x0000000809007387 */ /* 0x0003e20000100800 */
[----:B-----5:R-:W-:-:S03]  /*09c0*/  IMAD R4, R13, 0x4, R2 ;  /* 0x000000040d047824 */ /* 0x020fc600078e0202 */
[----:B------:R1:W-:Y:S01]  /*09d0*/  STL [R11], R10 ;  /* 0x0000000a0b007387 */ /* 0x0003e20000100800 */
[----:B0-----:R-:W-:Y:S02]  /*09e0*/  IADD3 R3, PT, PT, R3, 0x8, RZ ;  /* 0x0000000803037810 */ /* 0x001fe40007ffe0ff */
[----:B------:R-:W-:Y:S01]  /*09f0*/  LEA R15, R15, R2, 0x2 ;  /* 0x000000020f0f7211 */ /* 0x000fe200078e10ff */
[----:B------:R1:W-:Y:S01]  /*0a00*/  STL [R4], R7 ;  /* 0x0000000704007387 */ /* 0x0003e20000100800 */
[----:B------:R-:W-:-:S03]  /*0a10*/  IMAD R14, R17, 0x4, R2 ;  /* 0x00000004110e7824 */ /* 0x000fc600078e0202 */
[----:B------:R1:W-:Y:S01]  /*0a20*/  STL [R15], R12 ;  /* 0x0000000c0f007387 */ /* 0x0003e20000100800 */
[----:B------:R-:W-:-:S03]  /*0a30*/  LEA R19, R19, R2, 0x2 ;  /* 0x0000000213137211 */ /* 0x000fc600078e10ff */
[----:B------:R1:W-:Y:S01]  /*0a40*/  STL [R14], R5 ;  /* 0x000000050e007387 */ /* 0x0003e20000100800 */
[----:B------:R-:W-:-:S03]  /*0a50*/  IMAD R21, R21, 0x4, R2 ;  /* 0x0000000415157824 */ /* 0x000fc600078e0202 */
[----:B------:R1:W-:Y:S04]  /*0a60*/  STL [R19], R16 ;  /* 0x0000001013007387 */ /* 0x0003e80000100800 */
[----:B------:R1:W-:Y:S02]  /*0a70*/  STL [R21], R18 ;  /* 0x0000001215007387 */ /* 0x0003e40000100800 */
.L_x_3:
[----:B------:R-:W-:Y:S05]  /*0a80*/  BRA.U !UP1, `(.L_x_0) ;  /* 0x0000000109987547 */ /* 0x000fea000b800000 */
[----:B------:R-:W-:Y:S02]  /*0a90*/  UISETP.GE.U32.AND UP0, UPT, UR5, 0x4, UPT ;  /* 0x000000040500788c */ /* 0x000fe4000bf06070 */
[----:B------:R-:W-:-:S04]  /*0aa0*/  ULOP3.LUT UR4, UR6, 0x3, URZ, 0xc0, !UPT ;  /* 0x0000000306047892 */ /* 0x000fc8000f8ec0ff */
[----:B------:R-:W-:-:S03]  /*0ab0*/  UISETP.NE.AND UP1, UPT, UR4, URZ, UPT ;  /* 0x000000ff0400728c */ /* 0x000fc6000bf25270 */
[----:B------:R-:W-:Y:S08]  /*0ac0*/  BRA.U !UP0, `(.L_x_4) ;  /* 0x00000001084c7547 */ /* 0x000ff0000b800000 */
[----:B------:R-:W1:Y:S02]  /*0ad0*/  LDCU.64 UR8, c[0x0][0x388] ;  /* 0x00007100ff0877ac */ /* 0x000e640008000a00 */
[----:B-1-3--:R-:W-:-:S05]  /*0ae0*/  IADD3 R4, P0, PT, R3, UR8, RZ ;  /* 0x0000000803047c10 */ /* 0x00afca000ff1e0ff */
[----:B------:R-:W-:-:S05]  /*0af0*/  IMAD.X R5, RZ, RZ, UR9, P0 ;  /* 0x00000009ff057e24 */ /* 0x000fca00080e06ff */
[----:B----4-:R-:W2:Y:S04]  /*0b00*/  LDG.E.S8 R7, desc[UR10][R4.64] ;  /* 0x0000000a04077981 */ /* 0x010ea8000c1e1300 */
[----:B------:R-:W3:Y:S04]  /*0b10*/  LDG.E.S8 R9, desc[UR10][R4.64+0x1] ;  /* 0x0000010a04097981 */ /* 0x000ee8000c1e1300 */
[----:B------:R-:W4:Y:S04]  /*0b20*/  LDG.E.S8 R11, desc[UR10][R4.64+0x2] ;  /* 0x0000020a040b7981 */ /* 0x000f28000c1e1300 */
[----:B------:R-:W5:Y:S01]  /*0b30*/  LDG.E.S8 R13, desc[UR10][R4.64+0x3] ;  /* 0x0000030a040d7981 */ /* 0x000f62000c1e1300 */
[C---:B------:R-:W-:Y:S01]  /*0b40*/  IADD3 R8, PT, PT, R3.reuse, 0x1, RZ ;  /* 0x0000000103087810 */ /* 0x040fe20007ffe0ff */
[C---:B------:R-:W-:Y:S01]  /*0b50*/  VIADD R10, R3.reuse, 0x2 ;  /* 0x00000002030a7836 */ /* 0x040fe20000000000 */
[----:B------:R-:W-:Y:S01]  /*0b60*/  IADD3 R12, PT, PT, R3, 0x3, RZ ;  /* 0x00000003030c7810 */ /* 0x000fe20007ffe0ff */
[----:B--2---:R-:W-:Y:S01]  /*0b70*/  IMAD R6, R7, 0x4, R2 ;  /* 0x0000000407067824 */ /* 0x004fe200078e0202 */
[----:B---3--:R-:W-:-:S04]  /*0b80*/  LEA R9, R9, R2, 0x2 ;  /* 0x0000000209097211 */ /* 0x008fc800078e10ff */
[----:B------:R0:W-:Y:S01]  /*0b90*/  STL [R6], R3 ;  /* 0x0000000306007387 */ /* 0x0001e20000100800 */
[----:B----4-:R-:W-:-:S03]  /*0ba0*/  IMAD R11, R11, 0x4, R2 ;  /* 0x000000040b0b7824 */ /* 0x010fc600078e0202 */
[----:B------:R2:W-:Y:S01]  /*0bb0*/  STL [R9], R8 ;  /* 0x0000000809007387 */ /* 0x0005e20000100800 */
[----:B-----5:R-:W-:-:S03]  /*0bc0*/  LEA R13, R13, R2, 0x2 ;  /* 0x000000020d0d7211 */ /* 0x020fc600078e10ff */
[----:B------:R2:W-:Y:S01]  /*0bd0*/  STL [R11], R10 ;  /* 0x0000000a0b007387 */ /* 0x0005e20000100800 */
[----:B0-----:R-:W-:-:S03]  /*0be0*/  VIADD R3, R3, 0x4 ;  /* 0x0000000403037836 */ /* 0x001fc60000000000 */
[----:B------:R2:W-:Y:S04]  /*0bf0*/  STL [R13], R12 ;  /* 0x0000000c0d007387 */ /* 0x0005e80000100800 */
.L_x_4:
[----:B------:R-:W-:Y:S05]  /*0c00*/  BRA.U !UP1, `(.L_x_0) ;  /* 0x0000000109387547 */ /* 0x000fea000b800000 */
[----:B------:R-:W1:Y:S01]  /*0c10*/  LDCU.64 UR8, c[0x0][0x388] ;  /* 0x00007100ff0877ac */ /* 0x000e620008000a00 */
[----:B------:R-:W-:Y:S01]  /*0c20*/  UIADD3 UR4, UPT, UPT, -UR4, URZ, URZ ;  /* 0x000000ff04047290 */ /* 0x000fe2000fffe1ff */
[----:B-1-3--:R-:W-:-:S04]  /*0c30*/  IADD3 R4, P0, PT, R3, UR8, RZ ;  /* 0x0000000803047c10 */ /* 0x00afc8000ff1e0ff */
[----:B----4-:R-:W-:-:S09]  /*0c40*/  IADD3.X R7, PT, PT, RZ, UR9, RZ, P0, !PT ;  /* 0x00000009ff077c10 */ /* 0x010fd200087fe4ff */
.L_x_5:
[----:B------:R-:W-:-:S06]  /*0c50*/  IMAD.MOV.U32 R5, RZ, RZ, R7 ;  /* 0x000000ffff057224 */ /* 0x000fcc00078e0007 */
[----:B------:R0:W3:Y:S01]  /*0c60*/  LDG.E.S8 R5, desc[UR10][R4.64] ;  /* 0x0000000a04057981 */ /* 0x0000e2000c1e1300 */
[----:B------:R-:W-:-:S04]  /*0c70*/  UIADD3 UR4, UPT, UPT, UR4, 0x1, URZ ;  /* 0x0000000104047890 */ /* 0x000fc8000fffe0ff */
[----:B------:R-:W-:Y:S01]  /*0c80*/  UISETP.NE.AND UP0, UPT, UR4, URZ, UPT ;  /* 0x000000ff0400728c */ /* 0x000fe2000bf05270 */
[----:B0-----:R-:W-:-:S05]  /*0c90*/  IADD3 R4, P0, PT, R4, 0x1, RZ ;  /* 0x0000000104047810 */ /* 0x001fca0007f1e0ff */
[----:B------:R-:W-:Y:S01]  /*0ca0*/  IMAD.X R7, RZ, RZ, R7, P0 ;  /* 0x000000ffff077224 */ /* 0x000fe200000e0607 */
[----:B---3--:R-:W-:-:S05]  /*0cb0*/  LEA R6, R5, R2, 0x2 ;  /* 0x0000000205067211 */ /* 0x008fca00078e10ff */
[----:B------:R0:W-:Y:S02]  /*0cc0*/  STL [R6], R3 ;  /* 0x0000000306007387 */ /* 0x0001e40000100800 */
[----:B0-----:R-:W-:Y:S01]  /*0cd0*/  IADD3 R3, PT, PT, R3, 0x1, RZ ;  /* 0x0000000103037810 */ /* 0x001fe20007ffe0ff */
[----:B------:R-:W-:Y:S06]  /*0ce0*/  BRA.U UP0, `(.L_x_5) ;  /* 0xfffffffd00d87547 */ /* 0x000fec000b83ffff */
.L_x_0:
[----:B------:R-:W0:Y:S02]  /*0cf0*/  LDCU UR4, c[0x0][0x390] ;  /* 0x00007200ff0477ac */ /* 0x000e240008000800 */
[----:B0-----:R-:W-:-:S06]  /*0d00*/  UIADD3 UR4, UPT, UPT, -UR6, UR4, URZ ;  /* 0x0000000406047290 */ /* 0x001fcc000fffe1ff */
[----:B------:R-:W-:-:S13]  /*0d10*/  ISETP.LE.AND P0, PT, RZ, UR4, PT ;  /* 0x00000004ff007c0c */ /* 0x000fda000bf03270 */
[----:B------:R-:W-:Y:S05]  /*0d20*/  @!P0 EXIT ;  /* 0x000000000000894d */ /* 0x000fea0003800000 */
[----:B------:R-:W-:Y:S01]  /*0d30*/  IMAD.MOV.U32 R3, RZ, RZ, RZ ;  /* 0x000000ffff037224 */ /* 0x000fe200078e00ff */
[----:B------:R-:W0:Y:S06]  /*0d40*/  LDCU.128 UR12, c[0x0][0x380] ;  /* 0x00007000ff0c77ac */ /* 0x000e2c0008000c00 */
.L_x_10:
[----:B------:R-:W1:Y:S01]  /*0d50*/  LDCU UR6, c[0x0][0x390] ;  /* 0x00007200ff0677ac */ /* 0x000e620008000800 */
[----:B------:R-:W-:Y:S01]  /*0d60*/  BSSY.RECONVERGENT B0, `(.L_x_6) ;  /* 0x0000029000007945 */ /* 0x000fe20003800200 */
[----:B------:R-:W5:Y:S01]  /*0d70*/  LDCU UR5, c[0x0][0x394] ;  /* 0x00007280ff0577ac */ /* 0x000f620008000800 */
[----:B-12-4-:R-:W-:Y:S01]  /*0d80*/  IMAD R10, R0, UR6, R3 ;  /* 0x00000006000a7c24 */ /* 0x016fe2000f8e0203 */
[----:B-----5:R-:W-:-:S07]  /*0d90*/  MOV R8, UR5 ;  /* 0x0000000500087c02 */ /* 0x020fce0008000f00 */
.L_x_8:
[----:B------:R-:W-:-:S13]  /*0da0*/  ISETP.GE.AND P0, PT, R8, 0x1, PT ;  /* 0x000000010800780c */ /* 0x000fda0003f06270 */
[----:B------:R-:W-:Y:S05]  /*0db0*/  @!P0 BRA `(.L_x_7) ;  /* 0x00000000003c8947 */ /* 0x000fea0003800000 */
[----:B------:R-:W-:-:S05]  /*0dc0*/  VIADD R8, R8, 0xffffffff ;  /* 0xffffffff08087836 */ /* 0x000fca0000000000 */
[----:B---3--:R-:W-:Y:S02]  /*0dd0*/  IADD3 R7, PT, PT, R10, R8, RZ ;  /* 0x000000080a077210 */ /* 0x008fe40007ffe0ff */
[----:B0-----:R-:W-:Y:S02]  /*0de0*/  IADD3 R4, P0, PT, R8, UR14, RZ ;  /* 0x0000000e08047c10 */ /* 0x001fe4000ff1e0ff */
[----:B------:R-:W-:-:S03]  /*0df0*/  IADD3 R6, P1, PT, R7, UR12, RZ ;  /* 0x0000000c07067c10 */ /* 0x000fc6000ff3e0ff */
[----:B------:R-:W-:Y:S01]  /*0e00*/  IMAD.X R5, RZ, RZ, UR15, P0 ;  /* 0x0000000fff057e24 */ /* 0x000fe200080e06ff */
[----:B------:R-:W-:-:S04]  /*0e10*/  LEA.HI.X.SX32 R7, R7, UR13, 0x1, P1 ;  /* 0x0000000d07077c11 */ /* 0x000fc800088f0eff */
[----:B------:R-:W2:Y:S04]  /*0e20*/  LDG.E.U8 R4, desc[UR10][R4.64] ;  /* 0x0000000a04047981 */ /* 0x000ea8000c1e1100 */
[----:B------:R-:W2:Y:S02]  /*0e30*/  LDG.E.U8 R7, desc[UR10][R6.64] ;  /* 0x0000000a06077981 */ /* 0x000ea4000c1e1100 */
[----:B--2---:R-:W-:-:S13]  /*0e40*/  ISETP.NE.AND P0, PT, R4, R7, PT ;  /* 0x000000070400720c */ /* 0x004fda0003f05270 */
[----:B------:R-:W-:Y:S05]  /*0e50*/  @!P0 BRA `(.L_x_8) ;  /* 0xfffffffc00d08947 */ /* 0x000fea000383ffff */
[----:B------:R-:W-:-:S04]  /*0e60*/  PRMT R5, R7, 0x8880, RZ ;  /* 0x0000888007057816 */ /* 0x000fc800000000ff */
[----:B------:R-:W-:-:S06]  /*0e70*/  LEA R5, R5, R2, 0x2 ;  /* 0x0000000205057211 */ /* 0x000fcc00078e10ff */
[----:B------:R-:W2:Y:S02]  /*0e80*/  LDL R5, [R5] ;  /* 0x0000000005057983 */ /* 0x000ea40000100800 */
[----:B--2---:R-:W-:Y:S01]  /*0e90*/  VIADDMNMX R8, R8, -R5, 0x1, !PT ;  /* 0x0000000108087446 */ /* 0x004fe20007800905 */
[----:B------:R-:W-:Y:S06]  /*0ea0*/  BRA `(.L_x_9) ;  /* 0x0000000000507947 */ /* 0x000fec0003800000 */
.L_x_7:
[----:B---3--:R-:W1:Y:S01]  /*0eb0*/  S2R R6, SR_LANEID ;  /* 0x0000000000067919 */ /* 0x008e620000000000 */
[----:B------:R-:W2:Y:S01]  /*0ec0*/  LDC.64 R12, c[0x0][0x390] ;  /* 0x0000e400ff0c7b82 */ /* 0x000ea20000000a00 */
[----:B------:R-:W-:Y:S02]  /*0ed0*/  VOTEU.ANY UR5, UPT, PT ;  /* 0x0000000000057886 */ /* 0x000fe400038e0100 */
[----:B------:R-:W-:Y:S02]  /*0ee0*/  UFLO.U32 UR6, UR5 ;  /* 0x00000005000672bd */ /* 0x000fe400080e0000 */
[----:B------:R-:W3:Y:S03]  /*0ef0*/  POPC R9, UR5 ;  /* 0x0000000500097d09 */ /* 0x000ee60008000000 */
[----:B------:R-:W3:Y:S01]  /*0f00*/  LDC.64 R4, c[0x0][0x398] ;  /* 0x0000e600ff047b82 */ /* 0x000ee20000000a00 */
[----:B-1----:R-:W-:Y:S01]  /*0f10*/  ISETP.EQ.U32.AND P0, PT, R6, UR6, PT ;  /* 0x0000000606007c0c */ /* 0x002fe2000bf02070 */
[----:B--2---:R-:W-:-:S12]  /*0f20*/  IMAD.IADD R7, R3, 0x1, R13 ;  /* 0x0000000103077824 */ /* 0x004fd800078e020d */
[----:B---3--:R1:W-:Y:S01]  /*0f30*/  @P0 REDG.E.ADD.STRONG.GPU desc[UR10][R4.64], R9 ;  /* 0x000000090400098e */ /* 0x0083e2000c12e10a */
[----:B------:R-:W-:Y:S01]  /*0f40*/  ISETP.GE.AND P0, PT, R7, R12, PT ;  /* 0x0000000c0700720c */ /* 0x000fe20003f06270 */
[----:B------:R-:W-:-:S12]  /*0f50*/  HFMA2 R8, -RZ, RZ, 0, 5.9604644775390625e-08 ;  /* 0x00000001ff087431 */ /* 0x000fd800000001ff */
[----:B-1----:R-:W-:Y:S05]  /*0f60*/  @P0 BRA `(.L_x_9) ;  /* 0x0000000000200947 */ /* 0x002fea0003800000 */
[----:B------:R-:W1:Y:S01]  /*0f70*/  LDCU.64 UR6, c[0x0][0x380] ;  /* 0x00007000ff0677ac */ /* 0x000e620008000a00 */
[----:B------:R-:W-:-:S05]  /*0f80*/  IMAD.IADD R5, R10, 0x1, R13 ;  /* 0x000000010a057824 */ /* 0x000fca00078e020d */
[----:B-1----:R-:W-:-:S04]  /*0f90*/  IADD3 R4, P0, PT, R5, UR6, RZ ;  /* 0x0000000605047c10 */ /* 0x002fc8000ff1e0ff */
[----:B------:R-:W-:-:S06]  /*0fa0*/  LEA.HI.X.SX32 R5, R5, UR7, 0x1, P0 ;  /* 0x0000000705057c11 */ /* 0x000fcc00080f0eff */
[----:B------:R-:W2:Y:S02]  /*0fb0*/  LDG.E.S8 R5, desc[UR10][R4.64] ;  /* 0x0000000a04057981 */ /* 0x000ea4000c1e1300 */
[----:B--2---:R-:W-:-:S06]  /*0fc0*/  LEA R6, R5, R2, 0x2 ;  /* 0x0000000205067211 */ /* 0x004fcc00078e10ff */
[----:B------:R-:W2:Y:S02]  /*0fd0*/  LDL R6, [R6] ;  /* 0x0000000006067983 */ /* 0x000ea40000100800 */
[----:B--2---:R-:W-:-:S07]  /*0fe0*/  IMAD.IADD R8, R13, 0x1, -R6 ;  /* 0x000000010d087824 */ /* 0x004fce00078e0a06 */
.L_x_9:
[----:B0-----:R-:W-:Y:S05]  /*0ff0*/  BSYNC.RECONVERGENT B0 ;  /* 0x0000000000007941 */ /* 0x001fea0003800200 */
.L_x_6:
[----:B------:R-:W-:-:S04]  /*1000*/  IADD3 R3, PT, PT, R8, R3, RZ ;  /* 0x0000000308037210 */ /* 0x000fc80007ffe0ff */
[----:B------:R-:W-:-:S13]  /*1010*/  ISETP.GT.AND P0, PT, R3, UR4, PT ;  /* 0x0000000403007c0c */ /* 0x000fda000bf04270 */
[----:B------:R-:W-:Y:S05]  /*1020*/  @!P0 BRA `(.L_x_10) ;  /* 0xfffffffc00488947 */ /* 0x000fea000383ffff */
[----:B------:R-:W-:Y:S05]  /*1030*/  EXIT ;  /* 0x000000000000794d */ /* 0x000fea0003800000 */
.L_x_11:
[----:B------:R-:W-:-:S00]  /*1040*/  BRA `(.L_x_11) ;  /* 0xfffffffc00fc7947 */ /* 0x000fc0000383ffff */
[----:B------:R-:W-:-:S00]  /*1050*/  NOP ;  /* 0x0000000000007918 */ /* 0x000fc00000000000 */
        /* <DEDUP_REMOVED lines=10> */
.L_x_12:


//--------------------- .nv.shared.reserved.0     --------------------------
	.section	.nv.shared.reserved.0,"aw",@nobits
	.weak		__nv_reservedSMEM_offset_0_alias
	.size		__nv_reservedSMEM_offset_0_alias, 0, 64
	.other		__nv_reservedSMEM_offset_0_alias,@"STO_CUDA_RESERVED_SHARED STV_DEFAULT"
__nv_reservedSMEM_offset_0_alias:
	.zero		0
	.zero		64


//--------------------- .nv.constant0._Z6searchPKcPciiPii --------------------------
	.section	.nv.constant0._Z6searchPKcPciiPii,"a",@progbits
	.sectionflags	@""
	.align	4
.nv.constant0._Z6searchPKcPciiPii:
	.zero		932


//--------------------- SYMBOLS --------------------------

	.type		.nv.reservedSmem.offset0,@object
	.size		.nv.reservedSmem.offset0,0x4
